//
// Generated by NVIDIA NVVM Compiler
//
// Compiler Build ID: CL-36424714
// Cuda compilation tools, release 13.0, V13.0.88
// Based on NVVM 20.0.0
//

.version 9.0
.target sm_100
.address_size 64

	// .globl	_Z12hello_kernelv
.extern .func  (.param .b32 func_retval0) vprintf
(
	.param .b64 vprintf_param_0,
	.param .b64 vprintf_param_1
)
;
.global .align 1 .b8 $str[26] = {72, 101, 108, 108, 111, 32, 102, 114, 111, 109, 32, 71, 80, 85, 32, 116, 104, 114, 101, 97, 100, 32, 37, 100, 10};

.visible .entry _Z12hello_kernelv()
{
	.local .align 8 .b8 	__local_depot0[8];
	.reg .b64 	%SP;
	.reg .b64 	%SPL;
	.reg .b32 	%r<7>;
	.reg .b64 	%rd<5>;

	mov.u64 	%SPL, __local_depot0;
	cvta.local.u64 	%SP, %SPL;
	add.u64 	%rd1, %SP, 0;
	add.u64 	%rd2, %SPL, 0;
	mov.u32 	%r1, %ctaid.x;
	mov.u32 	%r2, %ntid.x;
	mov.u32 	%r3, %tid.x;
	mad.lo.s32 	%r4, %r1, %r2, %r3;
	st.local.u32 	[%rd2], %r4;
	mov.u64 	%rd3, $str;
	cvta.global.u64 	%rd4, %rd3;
	{ // callseq 0, 0
	.param .b64 param0;
	st.param.b64 	[param0], %rd4;
	.param .b64 param1;
	st.param.b64 	[param1], %rd1;
	.param .b32 retval0;
	call.uni (retval0), 
	vprintf, 
	(
	param0, 
	param1
	);
	ld.param.b32 	%r5, [retval0];
	} // callseq 0
	ret;

}


// ===== COMPILED SASS (sm_100) =====

	.target	sm_100

	.elftype	@"ET_EXEC"


//--------------------- .note.nv.tkinfo           --------------------------
	.section	.note.nv.tkinfo,"",@"SHT_NOTE"
	.sectionflags	@"SHF_NOTE_NV_TKINFO"
	.tkinfo
        /*0018*/ 	.word	0x00000002
        /*0030*/ 	.string	""
        /*0030*/ 	.string	"ptxas"
        /*0030*/ 	.string	"Cuda compilation tools, release 13.0, V13.0.88"
        /*0030*/ 	.string	"Build cuda_13.0.r13.0/compiler.36424714_0"
        /*0030*/ 	.string	"-arch sm_100 -m 64 "



//--------------------- .note.nv.cuinfo           --------------------------
	.section	.note.nv.cuinfo,"",@"SHT_NOTE"
	.sectionflags	@"SHF_NOTE_NV_CUINFO"
        /*0018*/ 	.short	0x0002
        /*001a*/ 	.short	0x0064
        /*001c*/ 	.short	0x0082
	.zero		2


//--------------------- .nv.info                  --------------------------
	.section	.nv.info,"",@"SHT_CUDA_INFO"
	.align	4


	//----- nvinfo : EIATTR_REGCOUNT
	.align		4
        /*0000*/ 	.byte	0x04, 0x2f
        /*0002*/ 	.short	(.L_2 - .L_1)
	.align		4
.L_1:
        /*0004*/ 	.word	index@(_Z12hello_kernelv)
        /*0008*/ 	.word	0x00000018


	//----- nvinfo : EIATTR_FRAME_SIZE
	.align		4
.L_2:
        /*000c*/ 	.byte	0x04, 0x11
        /*000e*/ 	.short	(.L_4 - .L_3)
	.align		4
.L_3:
        /*0010*/ 	.word	index@(_Z12hello_kernelv)
        /*0014*/ 	.word	0x00000008


	//----- nvinfo : EIATTR_MIN_STACK_SIZE
	.align		4
.L_4:
        /*0018*/ 	.byte	0x04, 0x12
        /*001a*/ 	.short	(.L_6 - .L_5)
	.align		4
.L_5:
        /*001c*/ 	.word	index@(_Z12hello_kernelv)
        /*0020*/ 	.word	0x00000008
.L_6:


//--------------------- .nv.compat                --------------------------
	.section	.nv.compat,"",@"SHT_CUDA_COMPAT_INFO"
	.align	4
        /*0000*/ 	.byte	0x02, 0x09, 0x00, 0x00, 0x02, 0x02, 0x01, 0x00, 0x02, 0x05, 0x05, 0x00, 0x03, 0x07, 0x01, 0x01
        /*0010*/ 	.byte	0x02, 0x03, 0x00, 0x00, 0x02, 0x06, 0x01, 0x00, 0x04, 0x0b, 0x08, 0x00, 0x09, 0x00, 0x00, 0x00
        /*0020*/ 	.byte	0x00, 0x00, 0x00, 0x00


//--------------------- .nv.info._Z12hello_kernelv --------------------------
	.section	.nv.info._Z12hello_kernelv,"",@"SHT_CUDA_INFO"
	.sectionflags	@""
	.align	4


	//----- nvinfo : EIATTR_CUDA_API_VERSION
	.align		4
        /*0000*/ 	.byte	0x04, 0x37
        /*0002*/ 	.short	(.L_8 - .L_7)
.L_7:
        /*0004*/ 	.word	0x00000082


	//----- nvinfo : EIATTR_SPARSE_MMA_MASK
	.align		4
.L_8:
        /*0008*/ 	.byte	0x03, 0x50
        /*000a*/ 	.short	0x0000


	//----- nvinfo : EIATTR_MAXREG_COUNT
	.align		4
        /*000c*/ 	.byte	0x03, 0x1b
        /*000e*/ 	.short	0x00ff


	//----- nvinfo : EIATTR_EXTERNS
	.align		4
        /*0010*/ 	.byte	0x04, 0x0f
        /*0012*/ 	.short	(.L_10 - .L_9)


	//   ....[0]....
	.align		4
.L_9:
        /*0014*/ 	.word	index@(vprintf)


	//----- nvinfo : EIATTR_MERCURY_ISA_VERSION
	.align		4
.L_10:
        /*0018*/ 	.byte	0x03, 0x5f
        /*001a*/ 	.short	0x0101


	//----- nvinfo : EIATTR_VRC_CTA_INIT_COUNT
	.align		4
        /*001c*/ 	.byte	0x02, 0x4a
	.zero		1
	.zero		1


	//----- nvinfo : EIATTR_SYSCALL_OFFSETS
	.align		4
        /*0020*/ 	.byte	0x04, 0x46
        /*0022*/ 	.short	(.L_12 - .L_11)


	//   ....[0]....
.L_11:
        /*0024*/ 	.word	0x00000110


	//----- nvinfo : EIATTR_EXIT_INSTR_OFFSETS
	.align		4
.L_12:
        /*0028*/ 	.byte	0x04, 0x1c
        /*002a*/ 	.short	(.L_14 - .L_13)


	//   ....[0]....
.L_13:
        /*002c*/ 	.word	0x00000120


	//----- nvinfo : EIATTR_SW_WAR
	.align		4
.L_14:
        /*0030*/ 	.byte	0x04, 0x36
        /*0032*/ 	.short	(.L_16 - .L_15)
.L_15:
        /*0034*/ 	.word	0x00000008
.L_16:


//--------------------- .nv.callgraph             --------------------------
	.section	.nv.callgraph,"",@"SHT_CUDA_CALLGRAPH"
	.align	4
	.sectionentsize	8
	.align		4
        /*0000*/ 	.word	0x00000000
	.align		4
        /*0004*/ 	.word	0xffffffff
	.align		4
        /*0008*/ 	.word	index@(_Z12hello_kernelv)
	.align		4
        /*000c*/ 	.word	index@(vprintf)
	.align		4
        /*0010*/ 	.word	0x00000000
	.align		4
        /*0014*/ 	.word	0xfffffffe
	.align		4
        /*0018*/ 	.word	0x00000000
	.align		4
        /*001c*/ 	.word	0xfffffffd
	.align		4
        /*0020*/ 	.word	0x00000000
	.align		4
        /*0024*/ 	.word	0xfffffffc


//--------------------- .nv.constant4             --------------------------
	.section	.nv.constant4,"a",@progbits
	.align	8
	.align		8
.nv.constant4:
        /*0000*/ 	.dword	vprintf
	.align		8
        /*0008*/ 	.dword	$str


//--------------------- .text._Z12hello_kernelv   --------------------------
	.section	.text._Z12hello_kernelv,"ax",@progbits
	.align	128
        .global         _Z12hello_kernelv
        .type           _Z12hello_kernelv,@function
        .size           _Z12hello_kernelv,(.L_x_2 - _Z12hello_kernelv)
        .other          _Z12hello_kernelv,@"STO_CUDA_ENTRY STV_DEFAULT"
_Z12hello_kernelv:
.text._Z12hello_kernelv:
[----:B------:R-:W0:Y:S01]  /*0000*/  LDC R1, c[0x0][0x37c] ;  /* 0x0000df00ff017b82 */ /* 0x000e220000000800 */
[----:B------:R-:W1:Y:S01]  /*0010*/  S2R R3, SR_TID.X ;  /* 0x0000000000037919 */ /* 0x000e620000002100 */
[----:B------:R-:W2:Y:S06]  /*0020*/  LDCU UR5, c[0x0][0x2fc] ;  /* 0x00005f80ff0577ac */ /* 0x000eac0008000800 */
[----:B------:R-:W1:Y:S01]  /*0030*/  S2UR UR6, SR_CTAID.X ;  /* 0x00000000000679c3 */ /* 0x000e620000002500 */
[----:B------:R-:W-:Y:S01]  /*0040*/  MOV R2, 0x0 ;  /* 0x0000000000027802 */ /* 0x000fe20000000f00 */
[----:B0-----:R-:W-:Y:S01]  /*0050*/  VIADD R1, R1, 0xfffffff8 ;  /* 0xfffffff801017836 */ /* 0x001fe20000000000 */
[----:B------:R-:W0:Y:S05]  /*0060*/  LDCU UR4, c[0x0][0x2f8] ;  /* 0x00005f00ff0477ac */ /* 0x000e2a0008000800 */
[----:B------:R-:W1:Y:S01]  /*0070*/  LDC R0, c[0x0][0x360] ;  /* 0x0000d800ff007b82 */ /* 0x000e620000000800 */
[----:B0-----:R-:W-:-:S05]  /*0080*/  IADD3 R6, P0, PT, R1, UR4, RZ ;  /* 0x0000000401067c10 */ /* 0x001fca000ff1e0ff */
[----:B--2---:R-:W-:Y:S02]  /*0090*/  IMAD.X R7, RZ, RZ, UR5, P0 ;  /* 0x00000005ff077e24 */ /* 0x004fe400080e06ff */
[----:B-1----:R-:W-:Y:S01]  /*00a0*/  IMAD R0, R0, UR6, R3 ;  /* 0x0000000600007c24 */ /* 0x002fe2000f8e0203 */
[----:B------:R-:W0:Y:S01]  /*00b0*/  LDCU.64 UR6, c[0x4][0x8] ;  /* 0x01000100ff0677ac */ /* 0x000e220008000a00 */
[----:B------:R-:W1:Y:S03]  /*00c0*/  LDC.64 R2, c[0x4][R2] ;  /* 0x0100000002027b82 */ /* 0x000e660000000a00 */
[----:B------:R2:W-:Y:S01]  /*00d0*/  STL [R1], R0 ;  /* 0x0000000001007387 */ /* 0x0005e20000100800 */
[----:B0-----:R-:W-:Y:S01]  /*00e0*/  IMAD.U32 R4, RZ, RZ, UR6 ;  /* 0x00000006ff047e24 */ /* 0x001fe2000f8e00ff */
[----:B--2---:R-:W-:-:S07]  /*00f0*/  MOV R5, UR7 ;  /* 0x0000000700057c02 */ /* 0x004fce0008000f00 */
[----:B------:R-:W-:-:S07]  /*0100*/  LEPC R20, `(.L_x_0) ;  /* 0x000000001014794e */ /* 0x000fce0000000000 */
[----:B-1----:R-:W-:Y:S05]  /*0110*/  CALL.ABS.NOINC R2 ;  /* 0x0000000002007343 */ /* 0x002fea0003c00000 */
.L_x_0:
[----:B------:R-:W-:Y:S05]  /*0120*/  EXIT ;  /* 0x000000000000794d */ /* 0x000fea0003800000 */
.L_x_1:
[----:B------:R-:W-:-:S00]  /*0130*/  BRA `(.L_x_1) ;  /* 0xfffffffc00fc7947 */ /* 0x000fc0000383ffff */
[----:B------:R-:W-:-:S00]  /*0140*/  NOP ;  /* 0x0000000000007918 */ /* 0x000fc00000000000 */
        /* <DEDUP_REMOVED lines=11> */
.L_x_2:


//--------------------- .nv.global.init           --------------------------
	.section	.nv.global.init,"aw",@progbits
.nv.global.init:
	.type		$str,@object
	.size		$str,(.L_0 - $str)
$str:
        /*0000*/ 	.byte	0x48, 0x65, 0x6c, 0x6c, 0x6f, 0x20, 0x66, 0x72, 0x6f, 0x6d, 0x20, 0x47, 0x50, 0x55, 0x20, 0x74
        /*0010*/ 	.byte	0x68, 0x72, 0x65, 0x61, 0x64, 0x20, 0x25, 0x64, 0x0a, 0x00
.L_0:


//--------------------- .nv.shared.reserved.0     --------------------------
	.section	.nv.shared.reserved.0,"aw",@nobits
	.weak		__nv_reservedSMEM_offset_0_alias
	.size		__nv_reservedSMEM_offset_0_alias, 0, 64
	.other		__nv_reservedSMEM_offset_0_alias,@"STO_CUDA_RESERVED_SHARED STV_DEFAULT"
__nv_reservedSMEM_offset_0_alias:
	.zero		0
	.zero		64


//--------------------- .nv.constant0._Z12hello_kernelv --------------------------
	.section	.nv.constant0._Z12hello_kernelv,"a",@progbits
	.sectionflags	@""
	.align	4
.nv.constant0._Z12hello_kernelv:
	.zero		896


//--------------------- SYMBOLS --------------------------

	.type		.nv.reservedSmem.offset0,@object
	.size		.nv.reservedSmem.offset0,0x4
	.type		vprintf,@function
